//
// Generated by NVIDIA NVVM Compiler
//
// Compiler Build ID: CL-36424714
// Cuda compilation tools, release 13.0, V13.0.88
// Based on NVVM 20.0.0
//

.version 9.0
.target sm_100
.address_size 64

	// .globl	_Z3bmmPfS_S_iiii

.visible .entry _Z3bmmPfS_S_iiii(
	.param .u64 .ptr .align 1 _Z3bmmPfS_S_iiii_param_0,
	.param .u64 .ptr .align 1 _Z3bmmPfS_S_iiii_param_1,
	.param .u64 .ptr .align 1 _Z3bmmPfS_S_iiii_param_2,
	.param .u32 _Z3bmmPfS_S_iiii_param_3,
	.param .u32 _Z3bmmPfS_S_iiii_param_4,
	.param .u32 _Z3bmmPfS_S_iiii_param_5,
	.param .u32 _Z3bmmPfS_S_iiii_param_6
)
{
	.reg .pred 	%p<15>;
	.reg .b32 	%r<61>;
	.reg .b32 	%f<68>;
	.reg .b64 	%rd<40>;

	ld.param.u64 	%rd5, [_Z3bmmPfS_S_iiii_param_0];
	ld.param.u64 	%rd6, [_Z3bmmPfS_S_iiii_param_1];
	ld.param.u64 	%rd4, [_Z3bmmPfS_S_iiii_param_2];
	ld.param.u32 	%r28, [_Z3bmmPfS_S_iiii_param_3];
	ld.param.u32 	%r29, [_Z3bmmPfS_S_iiii_param_4];
	ld.param.u32 	%r26, [_Z3bmmPfS_S_iiii_param_5];
	ld.param.u32 	%r27, [_Z3bmmPfS_S_iiii_param_6];
	cvta.to.global.u64 	%rd1, %rd6;
	cvta.to.global.u64 	%rd2, %rd5;
	mov.u32 	%r30, %ctaid.y;
	mov.u32 	%r31, %ntid.y;
	mov.u32 	%r32, %tid.y;
	mad.lo.s32 	%r33, %r30, %r31, %r32;
	mov.u32 	%r34, %ctaid.x;
	mov.u32 	%r35, %ntid.x;
	mul.lo.s32 	%r2, %r34, %r35;
	mov.u32 	%r3, %tid.x;
	add.s32 	%r4, %r2, %r3;
	mov.u32 	%r36, %ctaid.z;
	mov.u32 	%r37, %ntid.z;
	mov.u32 	%r38, %tid.z;
	mad.lo.s32 	%r5, %r36, %r37, %r38;
	setp.ge.s32 	%p1, %r5, %r28;
	setp.ge.s32 	%p2, %r33, %r29;
	or.pred  	%p3, %p1, %p2;
	setp.ge.s32 	%p4, %r4, %r27;
	or.pred  	%p5, %p3, %p4;
	@%p5 bra 	$L__BB0_14;
	setp.lt.s32 	%p6, %r26, 1;
	mov.f32 	%f67, 0f00000000;
	@%p6 bra 	$L__BB0_13;
	mad.lo.s32 	%r40, %r29, %r5, %r33;
	mul.lo.s32 	%r6, %r40, %r26;
	mul.lo.s32 	%r7, %r26, %r5;
	and.b32  	%r8, %r26, 7;
	setp.lt.u32 	%p7, %r26, 8;
	mov.f32 	%f67, 0f00000000;
	mov.b32 	%r59, 0;
	@%p7 bra 	$L__BB0_5;
	and.b32  	%r59, %r26, 2147483640;
	neg.s32 	%r57, %r59;
	mul.lo.s32 	%r41, %r27, %r26;
	mad.lo.s32 	%r42, %r41, %r5, %r3;
	add.s32 	%r56, %r42, %r2;
	shl.b32 	%r12, %r27, 3;
	add.s64 	%rd3, %rd2, 16;
	mov.f32 	%f67, 0f00000000;
	mul.wide.s32 	%rd11, %r27, 4;
	mov.u32 	%r55, %r6;
$L__BB0_4:
	.pragma "nounroll";
	mul.wide.s32 	%rd7, %r55, 4;
	add.s64 	%rd8, %rd3, %rd7;
	ld.global.f32 	%f17, [%rd8+-16];
	mul.wide.s32 	%rd9, %r56, 4;
	add.s64 	%rd10, %rd1, %rd9;
	ld.global.f32 	%f18, [%rd10];
	fma.rn.f32 	%f19, %f17, %f18, %f67;
	ld.global.f32 	%f20, [%rd8+-12];
	add.s64 	%rd12, %rd10, %rd11;
	ld.global.f32 	%f21, [%rd12];
	fma.rn.f32 	%f22, %f20, %f21, %f19;
	ld.global.f32 	%f23, [%rd8+-8];
	add.s64 	%rd13, %rd12, %rd11;
	ld.global.f32 	%f24, [%rd13];
	fma.rn.f32 	%f25, %f23, %f24, %f22;
	ld.global.f32 	%f26, [%rd8+-4];
	add.s64 	%rd14, %rd13, %rd11;
	ld.global.f32 	%f27, [%rd14];
	fma.rn.f32 	%f28, %f26, %f27, %f25;
	ld.global.f32 	%f29, [%rd8];
	add.s64 	%rd15, %rd14, %rd11;
	ld.global.f32 	%f30, [%rd15];
	fma.rn.f32 	%f31, %f29, %f30, %f28;
	ld.global.f32 	%f32, [%rd8+4];
	add.s64 	%rd16, %rd15, %rd11;
	ld.global.f32 	%f33, [%rd16];
	fma.rn.f32 	%f34, %f32, %f33, %f31;
	ld.global.f32 	%f35, [%rd8+8];
	add.s64 	%rd17, %rd16, %rd11;
	ld.global.f32 	%f36, [%rd17];
	fma.rn.f32 	%f37, %f35, %f36, %f34;
	ld.global.f32 	%f38, [%rd8+12];
	add.s64 	%rd18, %rd17, %rd11;
	ld.global.f32 	%f39, [%rd18];
	fma.rn.f32 	%f67, %f38, %f39, %f37;
	add.s32 	%r57, %r57, 8;
	add.s32 	%r56, %r56, %r12;
	add.s32 	%r55, %r55, 8;
	setp.ne.s32 	%p8, %r57, 0;
	@%p8 bra 	$L__BB0_4;
$L__BB0_5:
	setp.eq.s32 	%p9, %r8, 0;
	@%p9 bra 	$L__BB0_13;
	and.b32  	%r20, %r26, 3;
	setp.lt.u32 	%p10, %r8, 4;
	@%p10 bra 	$L__BB0_8;
	add.s32 	%r43, %r59, %r6;
	mul.wide.s32 	%rd19, %r43, 4;
	add.s64 	%rd20, %rd2, %rd19;
	ld.global.f32 	%f41, [%rd20];
	add.s32 	%r44, %r59, %r7;
	mad.lo.s32 	%r45, %r44, %r27, %r4;
	mul.wide.s32 	%rd21, %r45, 4;
	add.s64 	%rd22, %rd1, %rd21;
	ld.global.f32 	%f42, [%rd22];
	fma.rn.f32 	%f43, %f41, %f42, %f67;
	ld.global.f32 	%f44, [%rd20+4];
	mul.wide.s32 	%rd23, %r27, 4;
	add.s64 	%rd24, %rd22, %rd23;
	ld.global.f32 	%f45, [%rd24];
	fma.rn.f32 	%f46, %f44, %f45, %f43;
	ld.global.f32 	%f47, [%rd20+8];
	add.s64 	%rd25, %rd24, %rd23;
	ld.global.f32 	%f48, [%rd25];
	fma.rn.f32 	%f49, %f47, %f48, %f46;
	ld.global.f32 	%f50, [%rd20+12];
	add.s64 	%rd26, %rd25, %rd23;
	ld.global.f32 	%f51, [%rd26];
	fma.rn.f32 	%f67, %f50, %f51, %f49;
	add.s32 	%r59, %r59, 4;
$L__BB0_8:
	setp.eq.s32 	%p11, %r20, 0;
	@%p11 bra 	$L__BB0_13;
	setp.eq.s32 	%p12, %r20, 1;
	@%p12 bra 	$L__BB0_11;
	add.s32 	%r46, %r59, %r6;
	mul.wide.s32 	%rd27, %r46, 4;
	add.s64 	%rd28, %rd2, %rd27;
	ld.global.f32 	%f53, [%rd28];
	add.s32 	%r47, %r59, %r7;
	mad.lo.s32 	%r48, %r47, %r27, %r4;
	mul.wide.s32 	%rd29, %r48, 4;
	add.s64 	%rd30, %rd1, %rd29;
	ld.global.f32 	%f54, [%rd30];
	fma.rn.f32 	%f55, %f53, %f54, %f67;
	ld.global.f32 	%f56, [%rd28+4];
	mul.wide.s32 	%rd31, %r27, 4;
	add.s64 	%rd32, %rd30, %rd31;
	ld.global.f32 	%f57, [%rd32];
	fma.rn.f32 	%f67, %f56, %f57, %f55;
	add.s32 	%r59, %r59, 2;
$L__BB0_11:
	and.b32  	%r49, %r26, 1;
	setp.eq.b32 	%p13, %r49, 1;
	not.pred 	%p14, %p13;
	@%p14 bra 	$L__BB0_13;
	add.s32 	%r50, %r59, %r6;
	mul.wide.s32 	%rd33, %r50, 4;
	add.s64 	%rd34, %rd2, %rd33;
	ld.global.f32 	%f58, [%rd34];
	add.s32 	%r51, %r59, %r7;
	mad.lo.s32 	%r52, %r51, %r27, %r4;
	mul.wide.s32 	%rd35, %r52, 4;
	add.s64 	%rd36, %rd1, %rd35;
	ld.global.f32 	%f59, [%rd36];
	fma.rn.f32 	%f67, %f58, %f59, %f67;
$L__BB0_13:
	mad.lo.s32 	%r53, %r29, %r5, %r33;
	mad.lo.s32 	%r54, %r53, %r27, %r4;
	cvta.to.global.u64 	%rd37, %rd4;
	mul.wide.s32 	%rd38, %r54, 4;
	add.s64 	%rd39, %rd37, %rd38;
	st.global.f32 	[%rd39], %f67;
$L__BB0_14:
	ret;

}


// ===== COMPILED SASS (sm_100) =====

	.target	sm_100

	.elftype	@"ET_EXEC"


//--------------------- .note.nv.tkinfo           --------------------------
	.section	.note.nv.tkinfo,"",@"SHT_NOTE"
	.sectionflags	@"SHF_NOTE_NV_TKINFO"
	.tkinfo
        /*0018*/ 	.word	0x00000002
        /*0030*/ 	.string	""
        /*0030*/ 	.string	"ptxas"
        /*0030*/ 	.string	"Cuda compilation tools, release 13.0, V13.0.88"
        /*0030*/ 	.string	"Build cuda_13.0.r13.0/compiler.36424714_0"
        /*0030*/ 	.string	"-arch sm_100 -m 64 "



//--------------------- .note.nv.cuinfo           --------------------------
	.section	.note.nv.cuinfo,"",@"SHT_NOTE"
	.sectionflags	@"SHF_NOTE_NV_CUINFO"
        /*0018*/ 	.short	0x0002
        /*001a*/ 	.short	0x0064
        /*001c*/ 	.short	0x0082
	.zero		2


//--------------------- .nv.info                  --------------------------
	.section	.nv.info,"",@"SHT_CUDA_INFO"
	.align	4


	//----- nvinfo : EIATTR_REGCOUNT
	.align		4
        /*0000*/ 	.byte	0x04, 0x2f
        /*0002*/ 	.short	(.L_1 - .L_0)
	.align		4
.L_0:
        /*0004*/ 	.word	index@(_Z3bmmPfS_S_iiii)
        /*0008*/ 	.word	0x00000020


	//----- nvinfo : EIATTR_FRAME_SIZE
	.align		4
.L_1:
        /*000c*/ 	.byte	0x04, 0x11
        /*000e*/ 	.short	(.L_3 - .L_2)
	.align		4
.L_2:
        /*0010*/ 	.word	index@(_Z3bmmPfS_S_iiii)
        /*0014*/ 	.word	0x00000000


	//----- nvinfo : EIATTR_MIN_STACK_SIZE
	.align		4
.L_3:
        /*0018*/ 	.byte	0x04, 0x12
        /*001a*/ 	.short	(.L_5 - .L_4)
	.align		4
.L_4:
        /*001c*/ 	.word	index@(_Z3bmmPfS_S_iiii)
        /*0020*/ 	.word	0x00000000
.L_5:


//--------------------- .nv.compat                --------------------------
	.section	.nv.compat,"",@"SHT_CUDA_COMPAT_INFO"
	.align	4
        /*0000*/ 	.byte	0x02, 0x09, 0x00, 0x00, 0x02, 0x02, 0x01, 0x00, 0x02, 0x05, 0x05, 0x00, 0x03, 0x07, 0x01, 0x01
        /*0010*/ 	.byte	0x02, 0x03, 0x00, 0x00, 0x02, 0x06, 0x01, 0x00, 0x04, 0x0b, 0x08, 0x00, 0x09, 0x00, 0x00, 0x00
        /*0020*/ 	.byte	0x00, 0x00, 0x00, 0x00


//--------------------- .nv.info._Z3bmmPfS_S_iiii --------------------------
	.section	.nv.info._Z3bmmPfS_S_iiii,"",@"SHT_CUDA_INFO"
	.sectionflags	@""
	.align	4


	//----- nvinfo : EIATTR_CUDA_API_VERSION
	.align		4
        /*0000*/ 	.byte	0x04, 0x37
        /*0002*/ 	.short	(.L_7 - .L_6)
.L_6:
        /*0004*/ 	.word	0x00000082


	//----- nvinfo : EIATTR_KPARAM_INFO
	.align		4
.L_7:
        /*0008*/ 	.byte	0x04, 0x17
        /*000a*/ 	.short	(.L_9 - .L_8)
.L_8:
        /*000c*/ 	.word	0x00000000
        /*0010*/ 	.short	0x0006
        /*0012*/ 	.short	0x0024
        /*0014*/ 	.byte	0x00, 0xf0, 0x11, 0x00


	//----- nvinfo : EIATTR_KPARAM_INFO
	.align		4
.L_9:
        /*0018*/ 	.byte	0x04, 0x17
        /*001a*/ 	.short	(.L_11 - .L_10)
.L_10:
        /*001c*/ 	.word	0x00000000
        /*0020*/ 	.short	0x0005
        /*0022*/ 	.short	0x0020
        /*0024*/ 	.byte	0x00, 0xf0, 0x11, 0x00


	//----- nvinfo : EIATTR_KPARAM_INFO
	.align		4
.L_11:
        /*0028*/ 	.byte	0x04, 0x17
        /*002a*/ 	.short	(.L_13 - .L_12)
.L_12:
        /*002c*/ 	.word	0x00000000
        /*0030*/ 	.short	0x0004
        /*0032*/ 	.short	0x001c
        /*0034*/ 	.byte	0x00, 0xf0, 0x11, 0x00


	//----- nvinfo : EIATTR_KPARAM_INFO
	.align		4
.L_13:
        /*0038*/ 	.byte	0x04, 0x17
        /*003a*/ 	.short	(.L_15 - .L_14)
.L_14:
        /*003c*/ 	.word	0x00000000
        /*0040*/ 	.short	0x0003
        /*0042*/ 	.short	0x0018
        /*0044*/ 	.byte	0x00, 0xf0, 0x11, 0x00


	//----- nvinfo : EIATTR_KPARAM_INFO
	.align		4
.L_15:
        /*0048*/ 	.byte	0x04, 0x17
        /*004a*/ 	.short	(.L_17 - .L_16)
.L_16:
        /*004c*/ 	.word	0x00000000
        /*0050*/ 	.short	0x0002
        /*0052*/ 	.short	0x0010
        /*0054*/ 	.byte	0x00, 0xf5, 0x21, 0x00


	//----- nvinfo : EIATTR_KPARAM_INFO
	.align		4
.L_17:
        /*0058*/ 	.byte	0x04, 0x17
        /*005a*/ 	.short	(.L_19 - .L_18)
.L_18:
        /*005c*/ 	.word	0x00000000
        /*0060*/ 	.short	0x0001
        /*0062*/ 	.short	0x0008
        /*0064*/ 	.byte	0x00, 0xf5, 0x21, 0x00


	//----- nvinfo : EIATTR_KPARAM_INFO
	.align		4
.L_19:
        /*0068*/ 	.byte	0x04, 0x17
        /*006a*/ 	.short	(.L_21 - .L_20)
.L_20:
        /*006c*/ 	.word	0x00000000
        /*0070*/ 	.short	0x0000
        /*0072*/ 	.short	0x0000
        /*0074*/ 	.byte	0x00, 0xf5, 0x21, 0x00


	//----- nvinfo : EIATTR_SPARSE_MMA_MASK
	.align		4
.L_21:
        /*0078*/ 	.byte	0x03, 0x50
        /*007a*/ 	.short	0x0000


	//----- nvinfo : EIATTR_MAXREG_COUNT
	.align		4
        /*007c*/ 	.byte	0x03, 0x1b
        /*007e*/ 	.short	0x00ff


	//----- nvinfo : EIATTR_MERCURY_ISA_VERSION
	.align		4
        /*0080*/ 	.byte	0x03, 0x5f
        /*0082*/ 	.short	0x0101


	//----- nvinfo : EIATTR_VRC_CTA_INIT_COUNT
	.align		4
        /*0084*/ 	.byte	0x02, 0x4a
	.zero		1
	.zero		1


	//----- nvinfo : EIATTR_EXIT_INSTR_OFFSETS
	.align		4
        /*0088*/ 	.byte	0x04, 0x1c
        /*008a*/ 	.short	(.L_23 - .L_22)


	//   ....[0]....
.L_22:
        /*008c*/ 	.word	0x00000130


	//   ....[1]....
        /*0090*/ 	.word	0x00000920


	//----- nvinfo : EIATTR_CBANK_PARAM_SIZE
	.align		4
.L_23:
        /*0094*/ 	.byte	0x03, 0x19
        /*0096*/ 	.short	0x0028


	//----- nvinfo : EIATTR_PARAM_CBANK
	.align		4
        /*0098*/ 	.byte	0x04, 0x0a
        /*009a*/ 	.short	(.L_25 - .L_24)
	.align		4
.L_24:
        /*009c*/ 	.word	index@(.nv.constant0._Z3bmmPfS_S_iiii)
        /*00a0*/ 	.short	0x0380
        /*00a2*/ 	.short	0x0028


	//----- nvinfo : EIATTR_SW_WAR
	.align		4
.L_25:
        /*00a4*/ 	.byte	0x04, 0x36
        /*00a6*/ 	.short	(.L_27 - .L_26)
.L_26:
        /*00a8*/ 	.word	0x00000008
.L_27:


//--------------------- .nv.callgraph             --------------------------
	.section	.nv.callgraph,"",@"SHT_CUDA_CALLGRAPH"
	.align	4
	.sectionentsize	8
	.align		4
        /*0000*/ 	.word	0x00000000
	.align		4
        /*0004*/ 	.word	0xffffffff
	.align		4
        /*0008*/ 	.word	0x00000000
	.align		4
        /*000c*/ 	.word	0xfffffffe
	.align		4
        /*0010*/ 	.word	0x00000000
	.align		4
        /*0014*/ 	.word	0xfffffffd
	.align		4
        /*0018*/ 	.word	0x00000000
	.align		4
        /*001c*/ 	.word	0xfffffffc


//--------------------- .text._Z3bmmPfS_S_iiii    --------------------------
	.section	.text._Z3bmmPfS_S_iiii,"ax",@progbits
	.align	128
        .global         _Z3bmmPfS_S_iiii
        .type           _Z3bmmPfS_S_iiii,@function
        .size           _Z3bmmPfS_S_iiii,(.L_x_5 - _Z3bmmPfS_S_iiii)
        .other          _Z3bmmPfS_S_iiii,@"STO_CUDA_ENTRY STV_DEFAULT"
_Z3bmmPfS_S_iiii:
.text._Z3bmmPfS_S_iiii:
[----:B------:R-:W-:Y:S01]  /*0000*/  LDC R1, c[0x0][0x37c] ;  /* 0x0000df00ff017b82 */ /* 0x000fe20000000800 */
[----:B------:R-:W0:Y:S07]  /*0010*/  S2R R3, SR_TID.Y ;  /* 0x0000000000037919 */ /* 0x000e2e0000002200 */
[----:B------:R-:W0:Y:S01]  /*0020*/  S2UR UR6, SR_CTAID.Y ;  /* 0x00000000000679c3 */ /* 0x000e220000002600 */
[----:B------:R-:W1:Y:S01]  /*0030*/  LDCU.64 UR10, c[0x0][0x398] ;  /* 0x00007300ff0a77ac */ /* 0x000e620008000a00 */
[----:B------:R-:W2:Y:S01]  /*0040*/  S2R R2, SR_TID.Z ;  /* 0x0000000000027919 */ /* 0x000ea20000002300 */
[----:B------:R-:W3:Y:S05]  /*0050*/  S2R R4, SR_TID.X ;  /* 0x0000000000047919 */ /* 0x000eea0000002100 */
[----:B------:R-:W0:Y:S01]  /*0060*/  LDC R0, c[0x0][0x364] ;  /* 0x0000d900ff007b82 */ /* 0x000e220000000800 */
[----:B------:R-:W4:Y:S07]  /*0070*/  LDCU UR5, c[0x0][0x360] ;  /* 0x00006c00ff0577ac */ /* 0x000f2e0008000800 */
[----:B------:R-:W4:Y:S08]  /*0080*/  S2UR UR4, SR_CTAID.X ;  /* 0x00000000000479c3 */ /* 0x000f300000002500 */
[----:B------:R-:W2:Y:S08]  /*0090*/  S2UR UR7, SR_CTAID.Z ;  /* 0x00000000000779c3 */ /* 0x000eb00000002700 */
[----:B------:R-:W2:Y:S01]  /*00a0*/  LDC R15, c[0x0][0x368] ;  /* 0x0000da00ff0f7b82 */ /* 0x000ea20000000800 */
[----:B0-----:R-:W-:-:S05]  /*00b0*/  IMAD R0, R0, UR6, R3 ;  /* 0x0000000600007c24 */ /* 0x001fca000f8e0203 */
[----:B-1----:R-:W-:Y:S02]  /*00c0*/  ISETP.GE.AND P0, PT, R0, UR11, PT ;  /* 0x0000000b00007c0c */ /* 0x002fe4000bf06270 */
[----:B------:R-:W0:Y:S01]  /*00d0*/  LDC R13, c[0x0][0x3a4] ;  /* 0x0000e900ff0d7b82 */ /* 0x000e220000000800 */
[----:B----4-:R-:W-:-:S06]  /*00e0*/  UIMAD UR4, UR4, UR5, URZ ;  /* 0x00000005040472a4 */ /* 0x010fcc000f8e02ff */
[----:B---3--:R-:W-:Y:S01]  /*00f0*/  IADD3 R12, PT, PT, R4, UR4, RZ ;  /* 0x00000004040c7c10 */ /* 0x008fe2000fffe0ff */
[----:B--2---:R-:W-:-:S05]  /*0100*/  IMAD R15, R15, UR7, R2 ;  /* 0x000000070f0f7c24 */ /* 0x004fca000f8e0202 */
[----:B------:R-:W-:-:S04]  /*0110*/  ISETP.GE.OR P0, PT, R15, UR10, P0 ;  /* 0x0000000a0f007c0c */ /* 0x000fc80008706670 */
[----:B0-----:R-:W-:-:S13]  /*0120*/  ISETP.GE.OR P0, PT, R12, R13, P0 ;  /* 0x0000000d0c00720c */ /* 0x001fda0000706670 */
[----:B------:R-:W-:Y:S05]  /*0130*/  @P0 EXIT ;  /* 0x000000000000094d */ /* 0x000fea0003800000 */
[----:B------:R-:W0:Y:S01]  /*0140*/  LDC R14, c[0x0][0x3a0] ;  /* 0x0000e800ff0e7b82 */ /* 0x000e220000000800 */
[----:B------:R-:W1:Y:S01]  /*0150*/  LDCU.64 UR8, c[0x0][0x358] ;  /* 0x00006b00ff0877ac */ /* 0x000e620008000a00 */
[----:B------:R-:W-:Y:S01]  /*0160*/  HFMA2 R29, -RZ, RZ, 0, 0 ;  /* 0x00000000ff1d7431 */ /* 0x000fe200000001ff */
[----:B0-----:R-:W-:-:S13]  /*0170*/  ISETP.GE.AND P0, PT, R14, 0x1, PT ;  /* 0x000000010e00780c */ /* 0x001fda0003f06270 */
[----:B-1----:R-:W-:Y:S05]  /*0180*/  @!P0 BRA `(.L_x_0) ;  /* 0x0000000400d08947 */ /* 0x002fea0003800000 */
[C---:B------:R-:W-:Y:S01]  /*0190*/  ISETP.GE.U32.AND P1, PT, R14.reuse, 0x8, PT ;  /* 0x000000080e00780c */ /* 0x040fe20003f26070 */
[----:B------:R-:W-:Y:S01]  /*01a0*/  IMAD R3, R15, UR11, R0 ;  /* 0x0000000b0f037c24 */ /* 0x000fe2000f8e0200 */
[----:B------:R-:W-:Y:S02]  /*01b0*/  LOP3.LUT R21, R14, 0x7, RZ, 0xc0, !PT ;  /* 0x000000070e157812 */ /* 0x000fe400078ec0ff */
[----:B------:R-:W-:Y:S01]  /*01c0*/  MOV R29, RZ ;  /* 0x000000ff001d7202 */ /* 0x000fe20000000f00 */
[----:B------:R-:W-:Y:S01]  /*01d0*/  IMAD R18, R3, R14, RZ ;  /* 0x0000000e03127224 */ /* 0x000fe200078e02ff */
[----:B------:R-:W-:Y:S02]  /*01e0*/  ISETP.NE.AND P0, PT, R21, RZ, PT ;  /* 0x000000ff1500720c */ /* 0x000fe40003f05270 */
[----:B------:R-:W-:-:S05]  /*01f0*/  MOV R17, RZ ;  /* 0x000000ff00117202 */ /* 0x000fca0000000f00 */
[----:B------:R-:W-:Y:S06]  /*0200*/  @!P1 BRA `(.L_x_1) ;  /* 0x0000000000cc9947 */ /* 0x000fec0003800000 */
[----:B------:R-:W0:Y:S01]  /*0210*/  LDCU.64 UR6, c[0x0][0x380] ;  /* 0x00007000ff0677ac */ /* 0x000e220008000a00 */
[----:B------:R-:W-:Y:S01]  /*0220*/  IMAD R2, R13, R14, RZ ;  /* 0x0000000e0d027224 */ /* 0x000fe200078e02ff */
[----:B------:R-:W-:Y:S02]  /*0230*/  LOP3.LUT R17, R14, 0x7ffffff8, RZ, 0xc0, !PT ;  /* 0x7ffffff80e117812 */ /* 0x000fe400078ec0ff */
[----:B------:R-:W-:Y:S01]  /*0240*/  MOV R29, RZ ;  /* 0x000000ff001d7202 */ /* 0x000fe20000000f00 */
[----:B------:R-:W-:Y:S01]  /*0250*/  IMAD R2, R15, R2, R4 ;  /* 0x000000020f027224 */ /* 0x000fe200078e0204 */
[----:B------:R-:W-:Y:S02]  /*0260*/  MOV R16, R18 ;  /* 0x0000001200107202 */ /* 0x000fe40000000f00 */
[----:B------:R-:W-:Y:S02]  /*0270*/  IADD3 R19, PT, PT, -R17, RZ, RZ ;  /* 0x000000ff11137210 */ /* 0x000fe40007ffe1ff */
[----:B------:R-:W-:Y:S01]  /*0280*/  IADD3 R20, PT, PT, R2, UR4, RZ ;  /* 0x0000000402147c10 */ /* 0x000fe2000fffe0ff */
[----:B0-----:R-:W-:-:S04]  /*0290*/  UIADD3 UR5, UP0, UPT, UR6, 0x10, URZ ;  /* 0x0000001006057890 */ /* 0x001fc8000ff1e0ff */
[----:B------:R-:W-:-:S12]  /*02a0*/  UIADD3.X UR6, UPT, UPT, URZ, UR7, URZ, UP0, !UPT ;  /* 0x00000007ff067290 */ /* 0x000fd800087fe4ff */
.L_x_2:
[----:B------:R-:W0:Y:S01]  /*02b0*/  LDC.64 R10, c[0x0][0x388] ;  /* 0x0000e200ff0a7b82 */ /* 0x000e220000000a00 */
[----:B------:R-:W-:Y:S02]  /*02c0*/  MOV R2, UR5 ;  /* 0x0000000500027c02 */ /* 0x000fe40008000f00 */
[----:B------:R-:W-:-:S03]  /*02d0*/  MOV R3, UR6 ;  /* 0x0000000600037c02 */ /* 0x000fc60008000f00 */
[----:B------:R-:W-:-:S05]  /*02e0*/  IMAD.WIDE R2, R16, 0x4, R2 ;  /* 0x0000000410027825 */ /* 0x000fca00078e0202 */
[----:B------:R-:W2:Y:S04]  /*02f0*/  LDG.E R25, desc[UR8][R2.64+-0xc] ;  /* 0xfffff40802197981 */ /* 0x000ea8000c1e1900 */
[----:B------:R-:W3:Y:S01]  /*0300*/  LDG.E R27, desc[UR8][R2.64+-0x8] ;  /* 0xfffff808021b7981 */ /* 0x000ee2000c1e1900 */
[----:B0-----:R-:W-:-:S05]  /*0310*/  IMAD.WIDE R10, R20, 0x4, R10 ;  /* 0x00000004140a7825 */ /* 0x001fca00078e020a */
[----:B------:R-:W4:Y:S01]  /*0320*/  LDG.E R28, desc[UR8][R10.64] ;  /* 0x000000080a1c7981 */ /* 0x000f22000c1e1900 */
[----:B------:R-:W-:-:S05]  /*0330*/  IMAD.WIDE R22, R13, 0x4, R10 ;  /* 0x000000040d167825 */ /* 0x000fca00078e020a */
[----:B------:R-:W2:Y:S04]  /*0340*/  LDG.E R26, desc[UR8][R22.64] ;  /* 0x00000008161a7981 */ /* 0x000ea8000c1e1900 */
[----:B------:R-:W4:Y:S01]  /*0350*/  LDG.E R10, desc[UR8][R2.64+-0x10] ;  /* 0xfffff008020a7981 */ /* 0x000f22000c1e1900 */
[----:B------:R-:W-:-:S05]  /*0360*/  IMAD.WIDE R6, R13, 0x4, R22 ;  /* 0x000000040d067825 */ /* 0x000fca00078e0216 */
[----:B------:R0:W3:Y:S01]  /*0370*/  LDG.E R24, desc[UR8][R6.64] ;  /* 0x0000000806187981 */ /* 0x0000e2000c1e1900 */
[----:B------:R-:W-:-:S04]  /*0380*/  IMAD.WIDE R8, R13, 0x4, R6 ;  /* 0x000000040d087825 */ /* 0x000fc800078e0206 */
[C---:B------:R-:W-:Y:S02]  /*0390*/  IMAD.WIDE R4, R13.reuse, 0x4, R8 ;  /* 0x000000040d047825 */ /* 0x040fe400078e0208 */
[----:B------:R-:W5:Y:S04]  /*03a0*/  LDG.E R8, desc[UR8][R8.64] ;  /* 0x0000000808087981 */ /* 0x000f68000c1e1900 */
[----:B------:R-:W5:Y:S01]  /*03b0*/  LDG.E R9, desc[UR8][R2.64+0x8] ;  /* 0x0000080802097981 */ /* 0x000f62000c1e1900 */
[----:B----4-:R-:W-:Y:S01]  /*03c0*/  FFMA R28, R10, R28, R29 ;  /* 0x0000001c0a1c7223 */ /* 0x010fe2000000001d */
[----:B------:R-:W-:Y:S02]  /*03d0*/  IMAD.WIDE R10, R13, 0x4, R4 ;  /* 0x000000040d0a7825 */ /* 0x000fe400078e0204 */
[----:B------:R-:W5:Y:S02]  /*03e0*/  LDG.E R29, desc[UR8][R2.64+-0x4] ;  /* 0xfffffc08021d7981 */ /* 0x000f64000c1e1900 */
[----:B--2---:R-:W-:-:S02]  /*03f0*/  FFMA R26, R25, R26, R28 ;  /* 0x0000001a191a7223 */ /* 0x004fc4000000001c */
[----:B------:R-:W2:Y:S01]  /*0400*/  LDG.E R4, desc[UR8][R4.64] ;  /* 0x0000000804047981 */ /* 0x000ea2000c1e1900 */
[----:B------:R-:W-:-:S03]  /*0410*/  IMAD.WIDE R22, R13, 0x4, R10 ;  /* 0x000000040d167825 */ /* 0x000fc600078e020a */
[----:B------:R-:W2:Y:S04]  /*0420*/  LDG.E R25, desc[UR8][R2.64] ;  /* 0x0000000802197981 */ /* 0x000ea8000c1e1900 */
[----:B------:R-:W4:Y:S01]  /*0430*/  LDG.E R10, desc[UR8][R10.64] ;  /* 0x000000080a0a7981 */ /* 0x000f22000c1e1900 */
[----:B0-----:R-:W-:-:S03]  /*0440*/  IMAD.WIDE R6, R13, 0x4, R22 ;  /* 0x000000040d067825 */ /* 0x001fc600078e0216 */
[----:B------:R-:W4:Y:S04]  /*0450*/  LDG.E R5, desc[UR8][R2.64+0x4] ;  /* 0x0000040802057981 */ /* 0x000f28000c1e1900 */
[----:B------:R-:W4:Y:S04]  /*0460*/  LDG.E R28, desc[UR8][R22.64] ;  /* 0x00000008161c7981 */ /* 0x000f28000c1e1900 */
[----:B------:R-:W4:Y:S04]  /*0470*/  LDG.E R11, desc[UR8][R2.64+0xc] ;  /* 0x00000c08020b7981 */ /* 0x000f28000c1e1900 */
[----:B------:R-:W4:Y:S01]  /*0480*/  LDG.E R6, desc[UR8][R6.64] ;  /* 0x0000000806067981 */ /* 0x000f22000c1e1900 */
[----:B---3--:R-:W-:Y:S01]  /*0490*/  FFMA R24, R27, R24, R26 ;  /* 0x000000181b187223 */ /* 0x008fe2000000001a */
[----:B------:R-:W-:-:S04]  /*04a0*/  IADD3 R19, PT, PT, R19, 0x8, RZ ;  /* 0x0000000813137810 */ /* 0x000fc80007ffe0ff */
[----:B------:R-:W-:Y:S02]  /*04b0*/  ISETP.NE.AND P1, PT, R19, RZ, PT ;  /* 0x000000ff1300720c */ /* 0x000fe40003f25270 */
[----:B------:R-:W-:Y:S02]  /*04c0*/  LEA R20, R13, R20, 0x3 ;  /* 0x000000140d147211 */ /* 0x000fe400078e18ff */
[----:B------:R-:W-:Y:S01]  /*04d0*/  IADD3 R16, PT, PT, R16, 0x8, RZ ;  /* 0x0000000810107810 */ /* 0x000fe20007ffe0ff */
[----:B-----5:R-:W-:-:S04]  /*04e0*/  FFMA R8, R29, R8, R24 ;  /* 0x000000081d087223 */ /* 0x020fc80000000018 */
[----:B--2---:R-:W-:-:S04]  /*04f0*/  FFMA R4, R25, R4, R8 ;  /* 0x0000000419047223 */ /* 0x004fc80000000008 */
[----:B----4-:R-:W-:-:S04]  /*0500*/  FFMA R4, R5, R10, R4 ;  /* 0x0000000a05047223 */ /* 0x010fc80000000004 */
[----:B------:R-:W-:-:S04]  /*0510*/  FFMA R4, R9, R28, R4 ;  /* 0x0000001c09047223 */ /* 0x000fc80000000004 */
[----:B------:R-:W-:Y:S01]  /*0520*/  FFMA R29, R11, R6, R4 ;  /* 0x000000060b1d7223 */ /* 0x000fe20000000004 */
[----:B------:R-:W-:Y:S06]  /*0530*/  @P1 BRA `(.L_x_2) ;  /* 0xfffffffc005c1947 */ /* 0x000fec000383ffff */
.L_x_1:
[----:B------:R-:W-:Y:S05]  /*0540*/  @!P0 BRA `(.L_x_0) ;  /* 0x0000000000e08947 */ /* 0x000fea0003800000 */
[----:B------:R-:W-:Y:S02]  /*0550*/  ISETP.GE.U32.AND P0, PT, R21, 0x4, PT ;  /* 0x000000041500780c */ /* 0x000fe40003f06070 */
[----:B------:R-:W-:-:S04]  /*0560*/  LOP3.LUT R19, R14, 0x3, RZ, 0xc0, !PT ;  /* 0x000000030e137812 */ /* 0x000fc800078ec0ff */
[----:B------:R-:W-:-:S07]  /*0570*/  ISETP.NE.AND P1, PT, R19, RZ, PT ;  /* 0x000000ff1300720c */ /* 0x000fce0003f25270 */
[----:B------:R-:W-:Y:S06]  /*0580*/  @!P0 BRA `(.L_x_3) ;  /* 0x00000000005c8947 */ /* 0x000fec0003800000 */
[----:B------:R-:W0:Y:S01]  /*0590*/  LDC.64 R2, c[0x0][0x388] ;  /* 0x0000e200ff027b82 */ /* 0x000e220000000a00 */
[----:B------:R-:W-:Y:S01]  /*05a0*/  IMAD R6, R15, R14, R17 ;  /* 0x0000000e0f067224 */ /* 0x000fe200078e0211 */
[----:B------:R-:W-:-:S03]  /*05b0*/  IADD3 R7, PT, PT, R18, R17, RZ ;  /* 0x0000001112077210 */ /* 0x000fc60007ffe0ff */
[----:B------:R-:W-:-:S03]  /*05c0*/  IMAD R9, R6, R13, R12 ;  /* 0x0000000d06097224 */ /* 0x000fc600078e020c */
[----:B------:R-:W1:Y:S01]  /*05d0*/  LDC.64 R4, c[0x0][0x380] ;  /* 0x0000e000ff047b82 */ /* 0x000e620000000a00 */
[----:B0-----:R-:W-:-:S04]  /*05e0*/  IMAD.WIDE R2, R9, 0x4, R2 ;  /* 0x0000000409027825 */ /* 0x001fc800078e0202 */
[----:B-1----:R-:W-:-:S04]  /*05f0*/  IMAD.WIDE R4, R7, 0x4, R4 ;  /* 0x0000000407047825 */ /* 0x002fc800078e0204 */
[C---:B------:R-:W-:Y:S01]  /*0600*/  IMAD.WIDE R6, R13.reuse, 0x4, R2 ;  /* 0x000000040d067825 */ /* 0x040fe200078e0202 */
[----:B------:R-:W2:Y:S04]  /*0610*/  LDG.E R16, desc[UR8][R4.64] ;  /* 0x0000000804107981 */ /* 0x000ea8000c1e1900 */
[----:B------:R-:W2:Y:S01]  /*0620*/  LDG.E R2, desc[UR8][R2.64] ;  /* 0x0000000802027981 */ /* 0x000ea2000c1e1900 */
[----:B------:R-:W-:-:S03]  /*0630*/  IMAD.WIDE R8, R13, 0x4, R6 ;  /* 0x000000040d087825 */ /* 0x000fc600078e0206 */
[----:B------:R-:W3:Y:S04]  /*0640*/  LDG.E R6, desc[UR8][R6.64] ;  /* 0x0000000806067981 */ /* 0x000ee8000c1e1900 */
[----:B------:R-:W3:Y:S01]  /*0650*/  LDG.E R21, desc[UR8][R4.64+0x4] ;  /* 0x0000040804157981 */ /* 0x000ee2000c1e1900 */
[----:B------:R-:W-:-:S03]  /*0660*/  IMAD.WIDE R10, R13, 0x4, R8 ;  /* 0x000000040d0a7825 */ /* 0x000fc600078e0208 */
[----:B------:R-:W4:Y:S04]  /*0670*/  LDG.E R20, desc[UR8][R8.64] ;  /* 0x0000000808147981 */ /* 0x000f28000c1e1900 */
[----:B------:R-:W4:Y:S04]  /*0680*/  LDG.E R23, desc[UR8][R4.64+0x8] ;  /* 0x0000080804177981 */ /* 0x000f28000c1e1900 */
[----:B------:R-:W5:Y:S04]  /*0690*/  LDG.E R25, desc[UR8][R4.64+0xc] ;  /* 0x00000c0804197981 */ /* 0x000f68000c1e1900 */
[----:B------:R-:W5:Y:S01]  /*06a0*/  LDG.E R10, desc[UR8][R10.64] ;  /* 0x000000080a0a7981 */ /* 0x000f62000c1e1900 */
[----:B------:R-:W-:Y:S01]  /*06b0*/  IADD3 R17, PT, PT, R17, 0x4, RZ ;  /* 0x0000000411117810 */ /* 0x000fe20007ffe0ff */
[----:B--2---:R-:W-:-:S04]  /*06c0*/  FFMA R16, R16, R2, R29 ;  /* 0x0000000210107223 */ /* 0x004fc8000000001d */
[----:B---3--:R-:W-:-:S04]  /*06d0*/  FFMA R16, R21, R6, R16 ;  /* 0x0000000615107223 */ /* 0x008fc80000000010 */
[----:B----4-:R-:W-:-:S04]  /*06e0*/  FFMA R16, R23, R20, R16 ;  /* 0x0000001417107223 */ /* 0x010fc80000000010 */
[----:B-----5:R-:W-:-:S07]  /*06f0*/  FFMA R29, R25, R10, R16 ;  /* 0x0000000a191d7223 */ /* 0x020fce0000000010 */
.L_x_3:
[----:B------:R-:W-:Y:S05]  /*0700*/  @!P1 BRA `(.L_x_0) ;  /* 0x0000000000709947 */ /* 0x000fea0003800000 */
[----:B------:R-:W0:Y:S01]  /*0710*/  LDC.64 R6, c[0x0][0x388] ;  /* 0x0000e200ff067b82 */ /* 0x000e220000000a00 */
[----:B------:R-:W-:Y:S02]  /*0720*/  ISETP.NE.AND P0, PT, R19, 0x1, PT ;  /* 0x000000011300780c */ /* 0x000fe40003f05270 */
[----:B------:R-:W-:-:S04]  /*0730*/  LOP3.LUT R10, R14, 0x1, RZ, 0xc0, !PT ;  /* 0x000000010e0a7812 */ /* 0x000fc800078ec0ff */
[----:B------:R-:W-:Y:S01]  /*0740*/  ISETP.NE.U32.AND P1, PT, R10, 0x1, PT ;  /* 0x000000010a00780c */ /* 0x000fe20003f25070 */
[----:B------:R-:W1:Y:S06]  /*0750*/  LDC.64 R8, c[0x0][0x380] ;  /* 0x0000e000ff087b82 */ /* 0x000e6c0000000a00 */
[----:B------:R-:W-:Y:S01]  /*0760*/  @P0 IMAD R10, R15, R14, R17 ;  /* 0x0000000e0f0a0224 */ /* 0x000fe200078e0211 */
[----:B------:R-:W-:Y:S01]  /*0770*/  @P0 IADD3 R11, PT, PT, R18, R17, RZ ;  /* 0x00000011120b0210 */ /* 0x000fe20007ffe0ff */
[----:B------:R-:W2:Y:S01]  /*0780*/  LDC.64 R2, c[0x0][0x380] ;  /* 0x0000e000ff027b82 */ /* 0x000ea20000000a00 */
[----:B------:R-:W-:Y:S01]  /*0790*/  @P0 IADD3 R17, PT, PT, R17, 0x2, RZ ;  /* 0x0000000211110810 */ /* 0x000fe20007ffe0ff */
[----:B------:R-:W-:-:S04]  /*07a0*/  @P0 IMAD R19, R10, R13, R12 ;  /* 0x0000000d0a130224 */ /* 0x000fc800078e020c */
[----:B------:R-:W-:Y:S01]  /*07b0*/  @!P1 IMAD R14, R15, R14, R17 ;  /* 0x0000000e0f0e9224 */ /* 0x000fe200078e0211 */
[----:B------:R-:W-:Y:S01]  /*07c0*/  @!P1 IADD3 R17, PT, PT, R18, R17, RZ ;  /* 0x0000001112119210 */ /* 0x000fe20007ffe0ff */
[----:B------:R-:W3:Y:S01]  /*07d0*/  LDC.64 R4, c[0x0][0x388] ;  /* 0x0000e200ff047b82 */ /* 0x000ee20000000a00 */
[----:B0-----:R-:W-:-:S04]  /*07e0*/  @P0 IMAD.WIDE R6, R19, 0x4, R6 ;  /* 0x0000000413060825 */ /* 0x001fc800078e0206 */
[----:B------:R-:W-:Y:S01]  /*07f0*/  @!P1 IMAD R19, R14, R13, R12 ;  /* 0x0000000d0e139224 */ /* 0x000fe200078e020c */
[----:B------:R-:W4:Y:S01]  /*0800*/  @P0 LDG.E R16, desc[UR8][R6.64] ;  /* 0x0000000806100981 */ /* 0x000f22000c1e1900 */
[----:B-1----:R-:W-:-:S04]  /*0810*/  @P0 IMAD.WIDE R8, R11, 0x4, R8 ;  /* 0x000000040b080825 */ /* 0x002fc800078e0208 */
[----:B------:R-:W-:Y:S01]  /*0820*/  @P0 IMAD.WIDE R10, R13, 0x4, R6 ;  /* 0x000000040d0a0825 */ /* 0x000fe200078e0206 */
[----:B------:R-:W4:Y:S03]  /*0830*/  @P0 LDG.E R14, desc[UR8][R8.64] ;  /* 0x00000008080e0981 */ /* 0x000f26000c1e1900 */
[----:B--2---:R-:W-:Y:S01]  /*0840*/  @!P1 IMAD.WIDE R2, R17, 0x4, R2 ;  /* 0x0000000411029825 */ /* 0x004fe200078e0202 */
[----:B------:R-:W2:Y:S04]  /*0850*/  @P0 LDG.E R21, desc[UR8][R8.64+0x4] ;  /* 0x0000040808150981 */ /* 0x000ea8000c1e1900 */
[----:B------:R-:W2:Y:S01]  /*0860*/  @P0 LDG.E R10, desc[UR8][R10.64] ;  /* 0x000000080a0a0981 */ /* 0x000ea2000c1e1900 */
[----:B---3--:R-:W-:-:S03]  /*0870*/  @!P1 IMAD.WIDE R4, R19, 0x4, R4 ;  /* 0x0000000413049825 */ /* 0x008fc600078e0204 */
[----:B------:R-:W3:Y:S04]  /*0880*/  @!P1 LDG.E R2, desc[UR8][R2.64] ;  /* 0x0000000802029981 */ /* 0x000ee8000c1e1900 */
[----:B------:R-:W3:Y:S01]  /*0890*/  @!P1 LDG.E R4, desc[UR8][R4.64] ;  /* 0x0000000804049981 */ /* 0x000ee2000c1e1900 */
[----:B----4-:R-:W-:-:S04]  /*08a0*/  @P0 FFMA R14, R14, R16, R29 ;  /* 0x000000100e0e0223 */ /* 0x010fc8000000001d */
[----:B--2---:R-:W-:-:S04]  /*08b0*/  @P0 FFMA R29, R21, R10, R14 ;  /* 0x0000000a151d0223 */ /* 0x004fc8000000000e */
[----:B---3--:R-:W-:-:S07]  /*08c0*/  @!P1 FFMA R29, R2, R4, R29 ;  /* 0x00000004021d9223 */ /* 0x008fce000000001d */
.L_x_0:
[----:B------:R-:W0:Y:S01]  /*08d0*/  LDC.64 R2, c[0x0][0x390] ;  /* 0x0000e400ff027b82 */ /* 0x000e220000000a00 */
[----:B------:R-:W-:-:S04]  /*08e0*/  IMAD R0, R15, UR11, R0 ;  /* 0x0000000b0f007c24 */ /* 0x000fc8000f8e0200 */
[----:B------:R-:W-:-:S04]  /*08f0*/  IMAD R13, R0, R13, R12 ;  /* 0x0000000d000d7224 */ /* 0x000fc800078e020c */
[----:B0-----:R-:W-:-:S05]  /*0900*/  IMAD.WIDE R2, R13, 0x4, R2 ;  /* 0x000000040d027825 */ /* 0x001fca00078e0202 */
[----:B------:R-:W-:Y:S01]  /*0910*/  STG.E desc[UR8][R2.64], R29 ;  /* 0x0000001d02007986 */ /* 0x000fe2000c101908 */
[----:B------:R-:W-:Y:S05]  /*0920*/  EXIT ;  /* 0x000000000000794d */ /* 0x000fea0003800000 */
.L_x_4:
[----:B------:R-:W-:-:S00]  /*0930*/  BRA `(.L_x_4) ;  /* 0xfffffffc00fc7947 */ /* 0x000fc0000383ffff */
[----:B------:R-:W-:-:S00]  /*0940*/  NOP ;  /* 0x0000000000007918 */ /* 0x000fc00000000000 */
        /* <DEDUP_REMOVED lines=11> */
.L_x_5:


//--------------------- .nv.shared.reserved.0     --------------------------
	.section	.nv.shared.reserved.0,"aw",@nobits
	.weak		__nv_reservedSMEM_offset_0_alias
	.size		__nv_reservedSMEM_offset_0_alias, 0, 64
	.other		__nv_reservedSMEM_offset_0_alias,@"STO_CUDA_RESERVED_SHARED STV_DEFAULT"
__nv_reservedSMEM_offset_0_alias:
	.zero		0
	.zero		64


//--------------------- .nv.constant0._Z3bmmPfS_S_iiii --------------------------
	.section	.nv.constant0._Z3bmmPfS_S_iiii,"a",@progbits
	.sectionflags	@""
	.align	4
.nv.constant0._Z3bmmPfS_S_iiii:
	.zero		936


//--------------------- SYMBOLS --------------------------

	.type		.nv.reservedSmem.offset0,@object
	.size		.nv.reservedSmem.offset0,0x4
